//
// Generated by NVIDIA NVVM Compiler
//
// Compiler Build ID: CL-36424714
// Cuda compilation tools, release 13.0, V13.0.88
// Based on NVVM 20.0.0
//

.version 9.0
.target sm_100
.address_size 64

	// .globl	_Z15naive_transposePfS_i
.global .align 1 .b8 _ZN34_INTERNAL_ed0a7a99_4_k_cu_e01024334cuda3std3__45__cpo5beginE[1];
.global .align 1 .b8 _ZN34_INTERNAL_ed0a7a99_4_k_cu_e01024334cuda3std3__45__cpo3endE[1];
.global .align 1 .b8 _ZN34_INTERNAL_ed0a7a99_4_k_cu_e01024334cuda3std3__45__cpo6cbeginE[1];
.global .align 1 .b8 _ZN34_INTERNAL_ed0a7a99_4_k_cu_e01024334cuda3std3__45__cpo4cendE[1];
.global .align 1 .b8 _ZN34_INTERNAL_ed0a7a99_4_k_cu_e01024334cuda3std3__45__cpo6rbeginE[1];
.global .align 1 .b8 _ZN34_INTERNAL_ed0a7a99_4_k_cu_e01024334cuda3std3__45__cpo4rendE[1];
.global .align 1 .b8 _ZN34_INTERNAL_ed0a7a99_4_k_cu_e01024334cuda3std3__45__cpo7crbeginE[1];
.global .align 1 .b8 _ZN34_INTERNAL_ed0a7a99_4_k_cu_e01024334cuda3std3__45__cpo5crendE[1];
.global .align 1 .b8 _ZN34_INTERNAL_ed0a7a99_4_k_cu_e01024334cuda3std3__436_GLOBAL__N__ed0a7a99_4_k_cu_e01024336ignoreE[1];
.global .align 1 .b8 _ZN34_INTERNAL_ed0a7a99_4_k_cu_e01024334cuda3std3__419piecewise_constructE[1];
.global .align 1 .b8 _ZN34_INTERNAL_ed0a7a99_4_k_cu_e01024334cuda3std3__48in_placeE[1];
.global .align 1 .b8 _ZN34_INTERNAL_ed0a7a99_4_k_cu_e01024334cuda3std3__420unreachable_sentinelE[1];
.global .align 1 .b8 _ZN34_INTERNAL_ed0a7a99_4_k_cu_e01024334cuda3std3__47nulloptE[1];
.global .align 1 .b8 _ZN34_INTERNAL_ed0a7a99_4_k_cu_e01024334cuda3std3__48unexpectE[1];
.global .align 1 .b8 _ZN34_INTERNAL_ed0a7a99_4_k_cu_e01024334cuda3std6ranges3__45__cpo4swapE[1];
.global .align 1 .b8 _ZN34_INTERNAL_ed0a7a99_4_k_cu_e01024334cuda3std6ranges3__45__cpo9iter_moveE[1];
.global .align 1 .b8 _ZN34_INTERNAL_ed0a7a99_4_k_cu_e01024334cuda3std6ranges3__45__cpo5beginE[1];
.global .align 1 .b8 _ZN34_INTERNAL_ed0a7a99_4_k_cu_e01024334cuda3std6ranges3__45__cpo3endE[1];
.global .align 1 .b8 _ZN34_INTERNAL_ed0a7a99_4_k_cu_e01024334cuda3std6ranges3__45__cpo6cbeginE[1];
.global .align 1 .b8 _ZN34_INTERNAL_ed0a7a99_4_k_cu_e01024334cuda3std6ranges3__45__cpo4cendE[1];
.global .align 1 .b8 _ZN34_INTERNAL_ed0a7a99_4_k_cu_e01024334cuda3std6ranges3__45__cpo7advanceE[1];
.global .align 1 .b8 _ZN34_INTERNAL_ed0a7a99_4_k_cu_e01024334cuda3std6ranges3__45__cpo9iter_swapE[1];
.global .align 1 .b8 _ZN34_INTERNAL_ed0a7a99_4_k_cu_e01024334cuda3std6ranges3__45__cpo4nextE[1];
.global .align 1 .b8 _ZN34_INTERNAL_ed0a7a99_4_k_cu_e01024334cuda3std6ranges3__45__cpo4prevE[1];
.global .align 1 .b8 _ZN34_INTERNAL_ed0a7a99_4_k_cu_e01024334cuda3std6ranges3__45__cpo4dataE[1];
.global .align 1 .b8 _ZN34_INTERNAL_ed0a7a99_4_k_cu_e01024334cuda3std6ranges3__45__cpo5cdataE[1];
.global .align 1 .b8 _ZN34_INTERNAL_ed0a7a99_4_k_cu_e01024334cuda3std6ranges3__45__cpo4sizeE[1];
.global .align 1 .b8 _ZN34_INTERNAL_ed0a7a99_4_k_cu_e01024334cuda3std6ranges3__45__cpo5ssizeE[1];
.global .align 1 .b8 _ZN34_INTERNAL_ed0a7a99_4_k_cu_e01024334cuda3std6ranges3__45__cpo8distanceE[1];
.global .align 1 .b8 _ZN34_INTERNAL_ed0a7a99_4_k_cu_e01024336thrust24THRUST_300001_SM_1000_NS8cuda_cub3parE[1];
.global .align 1 .b8 _ZN34_INTERNAL_ed0a7a99_4_k_cu_e01024336thrust24THRUST_300001_SM_1000_NS8cuda_cub10par_nosyncE[1];
.global .align 1 .b8 _ZN34_INTERNAL_ed0a7a99_4_k_cu_e01024336thrust24THRUST_300001_SM_1000_NS6system6detail10sequential3seqE[1];
.global .align 1 .b8 _ZN34_INTERNAL_ed0a7a99_4_k_cu_e01024336thrust24THRUST_300001_SM_1000_NS12placeholders2_1E[1];
.global .align 1 .b8 _ZN34_INTERNAL_ed0a7a99_4_k_cu_e01024336thrust24THRUST_300001_SM_1000_NS12placeholders2_2E[1];
.global .align 1 .b8 _ZN34_INTERNAL_ed0a7a99_4_k_cu_e01024336thrust24THRUST_300001_SM_1000_NS12placeholders2_3E[1];
.global .align 1 .b8 _ZN34_INTERNAL_ed0a7a99_4_k_cu_e01024336thrust24THRUST_300001_SM_1000_NS12placeholders2_4E[1];
.global .align 1 .b8 _ZN34_INTERNAL_ed0a7a99_4_k_cu_e01024336thrust24THRUST_300001_SM_1000_NS12placeholders2_5E[1];
.global .align 1 .b8 _ZN34_INTERNAL_ed0a7a99_4_k_cu_e01024336thrust24THRUST_300001_SM_1000_NS12placeholders2_6E[1];
.global .align 1 .b8 _ZN34_INTERNAL_ed0a7a99_4_k_cu_e01024336thrust24THRUST_300001_SM_1000_NS12placeholders2_7E[1];
.global .align 1 .b8 _ZN34_INTERNAL_ed0a7a99_4_k_cu_e01024336thrust24THRUST_300001_SM_1000_NS12placeholders2_8E[1];
.global .align 1 .b8 _ZN34_INTERNAL_ed0a7a99_4_k_cu_e01024336thrust24THRUST_300001_SM_1000_NS12placeholders2_9E[1];
.global .align 1 .b8 _ZN34_INTERNAL_ed0a7a99_4_k_cu_e01024336thrust24THRUST_300001_SM_1000_NS12placeholders3_10E[1];
.global .align 1 .b8 _ZN34_INTERNAL_ed0a7a99_4_k_cu_e01024336thrust24THRUST_300001_SM_1000_NS3seqE[1];

.visible .entry _Z15naive_transposePfS_i(
	.param .u64 .ptr .align 1 _Z15naive_transposePfS_i_param_0,
	.param .u64 .ptr .align 1 _Z15naive_transposePfS_i_param_1,
	.param .u32 _Z15naive_transposePfS_i_param_2
)
{
	.reg .b32 	%r<12>;
	.reg .b32 	%f<2>;
	.reg .b64 	%rd<9>;

	ld.param.u64 	%rd1, [_Z15naive_transposePfS_i_param_0];
	ld.param.u64 	%rd2, [_Z15naive_transposePfS_i_param_1];
	ld.param.u32 	%r1, [_Z15naive_transposePfS_i_param_2];
	cvta.to.global.u64 	%rd3, %rd2;
	cvta.to.global.u64 	%rd4, %rd1;
	mov.u32 	%r2, %ctaid.x;
	mov.u32 	%r3, %ntid.x;
	mov.u32 	%r4, %tid.x;
	mad.lo.s32 	%r5, %r2, %r3, %r4;
	mov.u32 	%r6, %ctaid.y;
	mov.u32 	%r7, %ntid.y;
	mov.u32 	%r8, %tid.y;
	mad.lo.s32 	%r9, %r6, %r7, %r8;
	mad.lo.s32 	%r10, %r1, %r9, %r5;
	mul.wide.s32 	%rd5, %r10, 4;
	add.s64 	%rd6, %rd4, %rd5;
	ld.global.f32 	%f1, [%rd6];
	mad.lo.s32 	%r11, %r1, %r5, %r9;
	mul.wide.s32 	%rd7, %r11, 4;
	add.s64 	%rd8, %rd3, %rd7;
	st.global.f32 	[%rd8], %f1;
	ret;

}
	// .globl	_ZN3cub18CUB_300001_SM_10006detail11EmptyKernelIvEEvv
.visible .entry _ZN3cub18CUB_300001_SM_10006detail11EmptyKernelIvEEvv()
{


	ret;

}


// ===== COMPILED SASS (sm_100) =====

	.target	sm_100

	.elftype	@"ET_EXEC"


//--------------------- .note.nv.tkinfo           --------------------------
	.section	.note.nv.tkinfo,"",@"SHT_NOTE"
	.sectionflags	@"SHF_NOTE_NV_TKINFO"
	.tkinfo
        /*0018*/ 	.word	0x00000002
        /*0030*/ 	.string	""
        /*0030*/ 	.string	"ptxas"
        /*0030*/ 	.string	"Cuda compilation tools, release 13.0, V13.0.88"
        /*0030*/ 	.string	"Build cuda_13.0.r13.0/compiler.36424714_0"
        /*0030*/ 	.string	"-arch sm_100 -m 64 "



//--------------------- .note.nv.cuinfo           --------------------------
	.section	.note.nv.cuinfo,"",@"SHT_NOTE"
	.sectionflags	@"SHF_NOTE_NV_CUINFO"
        /*0018*/ 	.short	0x0002
        /*001a*/ 	.short	0x0064
        /*001c*/ 	.short	0x0082
	.zero		2


//--------------------- .nv.info                  --------------------------
	.section	.nv.info,"",@"SHT_CUDA_INFO"
	.align	4


	//----- nvinfo : EIATTR_REGCOUNT
	.align		4
        /*0000*/ 	.byte	0x04, 0x2f
        /*0002*/ 	.short	(.L_44 - .L_43)
	.align		4
.L_43:
        /*0004*/ 	.word	index@(_Z15naive_transposePfS_i)
        /*0008*/ 	.word	0x0000000a


	//----- nvinfo : EIATTR_FRAME_SIZE
	.align		4
.L_44:
        /*000c*/ 	.byte	0x04, 0x11
        /*000e*/ 	.short	(.L_46 - .L_45)
	.align		4
.L_45:
        /*0010*/ 	.word	index@(_Z15naive_transposePfS_i)
        /*0014*/ 	.word	0x00000000


	//----- nvinfo : EIATTR_REGCOUNT
	.align		4
.L_46:
        /*0018*/ 	.byte	0x04, 0x2f
        /*001a*/ 	.short	(.L_48 - .L_47)
	.align		4
.L_47:
        /*001c*/ 	.word	index@(_ZN3cub18CUB_300001_SM_10006detail11EmptyKernelIvEEvv)
        /*0020*/ 	.word	0x00000004


	//----- nvinfo : EIATTR_FRAME_SIZE
	.align		4
.L_48:
        /*0024*/ 	.byte	0x04, 0x11
        /*0026*/ 	.short	(.L_50 - .L_49)
	.align		4
.L_49:
        /*0028*/ 	.word	index@(_ZN3cub18CUB_300001_SM_10006detail11EmptyKernelIvEEvv)
        /*002c*/ 	.word	0x00000000


	//----- nvinfo : EIATTR_MIN_STACK_SIZE
	.align		4
.L_50:
        /*0030*/ 	.byte	0x04, 0x12
        /*0032*/ 	.short	(.L_52 - .L_51)
	.align		4
.L_51:
        /*0034*/ 	.word	index@(_ZN3cub18CUB_300001_SM_10006detail11EmptyKernelIvEEvv)
        /*0038*/ 	.word	0x00000000


	//----- nvinfo : EIATTR_MIN_STACK_SIZE
	.align		4
.L_52:
        /*003c*/ 	.byte	0x04, 0x12
        /*003e*/ 	.short	(.L_54 - .L_53)
	.align		4
.L_53:
        /*0040*/ 	.word	index@(_Z15naive_transposePfS_i)
        /*0044*/ 	.word	0x00000000
.L_54:


//--------------------- .nv.compat                --------------------------
	.section	.nv.compat,"",@"SHT_CUDA_COMPAT_INFO"
	.align	4
        /*0000*/ 	.byte	0x02, 0x09, 0x00, 0x00, 0x02, 0x02, 0x01, 0x00, 0x02, 0x05, 0x05, 0x00, 0x03, 0x07, 0x01, 0x01
        /*0010*/ 	.byte	0x02, 0x03, 0x00, 0x00, 0x02, 0x06, 0x01, 0x00, 0x04, 0x0b, 0x08, 0x00, 0x09, 0x00, 0x00, 0x00
        /*0020*/ 	.byte	0x00, 0x00, 0x00, 0x00


//--------------------- .nv.info._ZN3cub18CUB_300001_SM_10006detail11EmptyKernelIvEEvv --------------------------
	.section	.nv.info._ZN3cub18CUB_300001_SM_10006detail11EmptyKernelIvEEvv,"",@"SHT_CUDA_INFO"
	.sectionflags	@""
	.align	4


	//----- nvinfo : EIATTR_CUDA_API_VERSION
	.align		4
        /*0000*/ 	.byte	0x04, 0x37
        /*0002*/ 	.short	(.L_56 - .L_55)
.L_55:
        /*0004*/ 	.word	0x00000082


	//----- nvinfo : EIATTR_SPARSE_MMA_MASK
	.align		4
.L_56:
        /*0008*/ 	.byte	0x03, 0x50
        /*000a*/ 	.short	0x0000


	//----- nvinfo : EIATTR_MAXREG_COUNT
	.align		4
        /*000c*/ 	.byte	0x03, 0x1b
        /*000e*/ 	.short	0x00ff


	//----- nvinfo : EIATTR_MERCURY_ISA_VERSION
	.align		4
        /*0010*/ 	.byte	0x03, 0x5f
        /*0012*/ 	.short	0x0101


	//----- nvinfo : EIATTR_VRC_CTA_INIT_COUNT
	.align		4
        /*0014*/ 	.byte	0x02, 0x4a
	.zero		1
	.zero		1


	//----- nvinfo : EIATTR_EXIT_INSTR_OFFSETS
	.align		4
        /*0018*/ 	.byte	0x04, 0x1c
        /*001a*/ 	.short	(.L_58 - .L_57)


	//   ....[0]....
.L_57:
        /*001c*/ 	.word	0x00000010


	//----- nvinfo : EIATTR_SW_WAR
	.align		4
.L_58:
        /*0020*/ 	.byte	0x04, 0x36
        /*0022*/ 	.short	(.L_60 - .L_59)
.L_59:
        /*0024*/ 	.word	0x00000008
.L_60:


//--------------------- .nv.info._Z15naive_transposePfS_i --------------------------
	.section	.nv.info._Z15naive_transposePfS_i,"",@"SHT_CUDA_INFO"
	.sectionflags	@""
	.align	4


	//----- nvinfo : EIATTR_CUDA_API_VERSION
	.align		4
        /*0000*/ 	.byte	0x04, 0x37
        /*0002*/ 	.short	(.L_62 - .L_61)
.L_61:
        /*0004*/ 	.word	0x00000082


	//----- nvinfo : EIATTR_KPARAM_INFO
	.align		4
.L_62:
        /*0008*/ 	.byte	0x04, 0x17
        /*000a*/ 	.short	(.L_64 - .L_63)
.L_63:
        /*000c*/ 	.word	0x00000000
        /*0010*/ 	.short	0x0002
        /*0012*/ 	.short	0x0010
        /*0014*/ 	.byte	0x00, 0xf0, 0x11, 0x00


	//----- nvinfo : EIATTR_KPARAM_INFO
	.align		4
.L_64:
        /*0018*/ 	.byte	0x04, 0x17
        /*001a*/ 	.short	(.L_66 - .L_65)
.L_65:
        /*001c*/ 	.word	0x00000000
        /*0020*/ 	.short	0x0001
        /*0022*/ 	.short	0x0008
        /*0024*/ 	.byte	0x00, 0xf5, 0x21, 0x00


	//----- nvinfo : EIATTR_KPARAM_INFO
	.align		4
.L_66:
        /*0028*/ 	.byte	0x04, 0x17
        /*002a*/ 	.short	(.L_68 - .L_67)
.L_67:
        /*002c*/ 	.word	0x00000000
        /*0030*/ 	.short	0x0000
        /*0032*/ 	.short	0x0000
        /*0034*/ 	.byte	0x00, 0xf5, 0x21, 0x00


	//----- nvinfo : EIATTR_SPARSE_MMA_MASK
	.align		4
.L_68:
        /*0038*/ 	.byte	0x03, 0x50
        /*003a*/ 	.short	0x0000


	//----- nvinfo : EIATTR_MAXREG_COUNT
	.align		4
        /*003c*/ 	.byte	0x03, 0x1b
        /*003e*/ 	.short	0x00ff


	//----- nvinfo : EIATTR_MERCURY_ISA_VERSION
	.align		4
        /*0040*/ 	.byte	0x03, 0x5f
        /*0042*/ 	.short	0x0101


	//----- nvinfo : EIATTR_VRC_CTA_INIT_COUNT
	.align		4
        /*0044*/ 	.byte	0x02, 0x4a
	.zero		1
	.zero		1


	//----- nvinfo : EIATTR_EXIT_INSTR_OFFSETS
	.align		4
        /*0048*/ 	.byte	0x04, 0x1c
        /*004a*/ 	.short	(.L_70 - .L_69)


	//   ....[0]....
.L_69:
        /*004c*/ 	.word	0x00000130


	//----- nvinfo : EIATTR_CBANK_PARAM_SIZE
	.align		4
.L_70:
        /*0050*/ 	.byte	0x03, 0x19
        /*0052*/ 	.short	0x0014


	//----- nvinfo : EIATTR_PARAM_CBANK
	.align		4
        /*0054*/ 	.byte	0x04, 0x0a
        /*0056*/ 	.short	(.L_72 - .L_71)
	.align		4
.L_71:
        /*0058*/ 	.word	index@(.nv.constant0._Z15naive_transposePfS_i)
        /*005c*/ 	.short	0x0380
        /*005e*/ 	.short	0x0014


	//----- nvinfo : EIATTR_SW_WAR
	.align		4
.L_72:
        /*0060*/ 	.byte	0x04, 0x36
        /*0062*/ 	.short	(.L_74 - .L_73)
.L_73:
        /*0064*/ 	.word	0x00000008
.L_74:


//--------------------- .nv.callgraph             --------------------------
	.section	.nv.callgraph,"",@"SHT_CUDA_CALLGRAPH"
	.align	4
	.sectionentsize	8
	.align		4
        /*0000*/ 	.word	0x00000000
	.align		4
        /*0004*/ 	.word	0xffffffff
	.align		4
        /*0008*/ 	.word	0x00000000
	.align		4
        /*000c*/ 	.word	0xfffffffe
	.align		4
        /*0010*/ 	.word	0x00000000
	.align		4
        /*0014*/ 	.word	0xfffffffd
	.align		4
        /*0018*/ 	.word	0x00000000
	.align		4
        /*001c*/ 	.word	0xfffffffc


//--------------------- .nv.constant4             --------------------------
	.section	.nv.constant4,"a",@progbits
	.align	8
	.align		8
.nv.constant4:
        /*0000*/ 	.dword	_ZN34_INTERNAL_ed0a7a99_4_k_cu_e01024334cuda3std3__45__cpo5beginE
	.align		8
        /*0008*/ 	.dword	_ZN34_INTERNAL_ed0a7a99_4_k_cu_e01024334cuda3std3__45__cpo3endE
	.align		8
        /*0010*/ 	.dword	_ZN34_INTERNAL_ed0a7a99_4_k_cu_e01024334cuda3std3__45__cpo6cbeginE
	.align		8
        /*0018*/ 	.dword	_ZN34_INTERNAL_ed0a7a99_4_k_cu_e01024334cuda3std3__45__cpo4cendE
	.align		8
        /*0020*/ 	.dword	_ZN34_INTERNAL_ed0a7a99_4_k_cu_e01024334cuda3std3__45__cpo6rbeginE
	.align		8
        /*0028*/ 	.dword	_ZN34_INTERNAL_ed0a7a99_4_k_cu_e01024334cuda3std3__45__cpo4rendE
	.align		8
        /*0030*/ 	.dword	_ZN34_INTERNAL_ed0a7a99_4_k_cu_e01024334cuda3std3__45__cpo7crbeginE
	.align		8
        /*0038*/ 	.dword	_ZN34_INTERNAL_ed0a7a99_4_k_cu_e01024334cuda3std3__45__cpo5crendE
	.align		8
        /*0040*/ 	.dword	_ZN34_INTERNAL_ed0a7a99_4_k_cu_e01024334cuda3std3__436_GLOBAL__N__ed0a7a99_4_k_cu_e01024336ignoreE
	.align		8
        /*0048*/ 	.dword	_ZN34_INTERNAL_ed0a7a99_4_k_cu_e01024334cuda3std3__419piecewise_constructE
	.align		8
        /*0050*/ 	.dword	_ZN34_INTERNAL_ed0a7a99_4_k_cu_e01024334cuda3std3__48in_placeE
	.align		8
        /*0058*/ 	.dword	_ZN34_INTERNAL_ed0a7a99_4_k_cu_e01024334cuda3std3__420unreachable_sentinelE
	.align		8
        /*0060*/ 	.dword	_ZN34_INTERNAL_ed0a7a99_4_k_cu_e01024334cuda3std3__47nulloptE
	.align		8
        /*0068*/ 	.dword	_ZN34_INTERNAL_ed0a7a99_4_k_cu_e01024334cuda3std3__48unexpectE
	.align		8
        /*0070*/ 	.dword	_ZN34_INTERNAL_ed0a7a99_4_k_cu_e01024334cuda3std6ranges3__45__cpo4swapE
	.align		8
        /*0078*/ 	.dword	_ZN34_INTERNAL_ed0a7a99_4_k_cu_e01024334cuda3std6ranges3__45__cpo9iter_moveE
	.align		8
        /*0080*/ 	.dword	_ZN34_INTERNAL_ed0a7a99_4_k_cu_e01024334cuda3std6ranges3__45__cpo5beginE
	.align		8
        /*0088*/ 	.dword	_ZN34_INTERNAL_ed0a7a99_4_k_cu_e01024334cuda3std6ranges3__45__cpo3endE
	.align		8
        /*0090*/ 	.dword	_ZN34_INTERNAL_ed0a7a99_4_k_cu_e01024334cuda3std6ranges3__45__cpo6cbeginE
	.align		8
        /*0098*/ 	.dword	_ZN34_INTERNAL_ed0a7a99_4_k_cu_e01024334cuda3std6ranges3__45__cpo4cendE
	.align		8
        /*00a0*/ 	.dword	_ZN34_INTERNAL_ed0a7a99_4_k_cu_e01024334cuda3std6ranges3__45__cpo7advanceE
	.align		8
        /*00a8*/ 	.dword	_ZN34_INTERNAL_ed0a7a99_4_k_cu_e01024334cuda3std6ranges3__45__cpo9iter_swapE
	.align		8
        /*00b0*/ 	.dword	_ZN34_INTERNAL_ed0a7a99_4_k_cu_e01024334cuda3std6ranges3__45__cpo4nextE
	.align		8
        /*00b8*/ 	.dword	_ZN34_INTERNAL_ed0a7a99_4_k_cu_e01024334cuda3std6ranges3__45__cpo4prevE
	.align		8
        /*00c0*/ 	.dword	_ZN34_INTERNAL_ed0a7a99_4_k_cu_e01024334cuda3std6ranges3__45__cpo4dataE
	.align		8
        /*00c8*/ 	.dword	_ZN34_INTERNAL_ed0a7a99_4_k_cu_e01024334cuda3std6ranges3__45__cpo5cdataE
	.align		8
        /*00d0*/ 	.dword	_ZN34_INTERNAL_ed0a7a99_4_k_cu_e01024334cuda3std6ranges3__45__cpo4sizeE
	.align		8
        /*00d8*/ 	.dword	_ZN34_INTERNAL_ed0a7a99_4_k_cu_e01024334cuda3std6ranges3__45__cpo5ssizeE
	.align		8
        /*00e0*/ 	.dword	_ZN34_INTERNAL_ed0a7a99_4_k_cu_e01024334cuda3std6ranges3__45__cpo8distanceE
	.align		8
        /*00e8*/ 	.dword	_ZN34_INTERNAL_ed0a7a99_4_k_cu_e01024336thrust24THRUST_300001_SM_1000_NS8cuda_cub3parE
	.align		8
        /*00f0*/ 	.dword	_ZN34_INTERNAL_ed0a7a99_4_k_cu_e01024336thrust24THRUST_300001_SM_1000_NS8cuda_cub10par_nosyncE
	.align		8
        /*00f8*/ 	.dword	_ZN34_INTERNAL_ed0a7a99_4_k_cu_e01024336thrust24THRUST_300001_SM_1000_NS6system6detail10sequential3seqE
	.align		8
        /*0100*/ 	.dword	_ZN34_INTERNAL_ed0a7a99_4_k_cu_e01024336thrust24THRUST_300001_SM_1000_NS12placeholders2_1E
	.align		8
        /*0108*/ 	.dword	_ZN34_INTERNAL_ed0a7a99_4_k_cu_e01024336thrust24THRUST_300001_SM_1000_NS12placeholders2_2E
	.align		8
        /*0110*/ 	.dword	_ZN34_INTERNAL_ed0a7a99_4_k_cu_e01024336thrust24THRUST_300001_SM_1000_NS12placeholders2_3E
	.align		8
        /*0118*/ 	.dword	_ZN34_INTERNAL_ed0a7a99_4_k_cu_e01024336thrust24THRUST_300001_SM_1000_NS12placeholders2_4E
	.align		8
        /*0120*/ 	.dword	_ZN34_INTERNAL_ed0a7a99_4_k_cu_e01024336thrust24THRUST_300001_SM_1000_NS12placeholders2_5E
	.align		8
        /*0128*/ 	.dword	_ZN34_INTERNAL_ed0a7a99_4_k_cu_e01024336thrust24THRUST_300001_SM_1000_NS12placeholders2_6E
	.align		8
        /*0130*/ 	.dword	_ZN34_INTERNAL_ed0a7a99_4_k_cu_e01024336thrust24THRUST_300001_SM_1000_NS12placeholders2_7E
	.align		8
        /*0138*/ 	.dword	_ZN34_INTERNAL_ed0a7a99_4_k_cu_e01024336thrust24THRUST_300001_SM_1000_NS12placeholders2_8E
	.align		8
        /*0140*/ 	.dword	_ZN34_INTERNAL_ed0a7a99_4_k_cu_e01024336thrust24THRUST_300001_SM_1000_NS12placeholders2_9E
	.align		8
        /*0148*/ 	.dword	_ZN34_INTERNAL_ed0a7a99_4_k_cu_e01024336thrust24THRUST_300001_SM_1000_NS12placeholders3_10E
	.align		8
        /*0150*/ 	.dword	_ZN34_INTERNAL_ed0a7a99_4_k_cu_e01024336thrust24THRUST_300001_SM_1000_NS3seqE


//--------------------- .text._ZN3cub18CUB_300001_SM_10006detail11EmptyKernelIvEEvv --------------------------
	.section	.text._ZN3cub18CUB_300001_SM_10006detail11EmptyKernelIvEEvv,"ax",@progbits
	.align	128
        .global         _ZN3cub18CUB_300001_SM_10006detail11EmptyKernelIvEEvv
        .type           _ZN3cub18CUB_300001_SM_10006detail11EmptyKernelIvEEvv,@function
        .size           _ZN3cub18CUB_300001_SM_10006detail11EmptyKernelIvEEvv,(.L_x_2 - _ZN3cub18CUB_300001_SM_10006detail11EmptyKernelIvEEvv)
        .other          _ZN3cub18CUB_300001_SM_10006detail11EmptyKernelIvEEvv,@"STO_CUDA_ENTRY STV_DEFAULT"
_ZN3cub18CUB_300001_SM_10006detail11EmptyKernelIvEEvv:
.text._ZN3cub18CUB_300001_SM_10006detail11EmptyKernelIvEEvv:
[----:B------:R-:W-:Y:S01]  /*0000*/  LDC R1, c[0x0][0x37c] ;  /* 0x0000df00ff017b82 */ /* 0x000fe20000000800 */
[----:B------:R-:W-:Y:S05]  /*0010*/  EXIT ;  /* 0x000000000000794d */ /* 0x000fea0003800000 */
.L_x_0:
[----:B------:R-:W-:-:S00]  /*0020*/  BRA `(.L_x_0) ;  /* 0xfffffffc00fc7947 */ /* 0x000fc0000383ffff */
[----:B------:R-:W-:-:S00]  /*0030*/  NOP ;  /* 0x0000000000007918 */ /* 0x000fc00000000000 */
        /* <DEDUP_REMOVED lines=12> */
.L_x_2:


//--------------------- .text._Z15naive_transposePfS_i --------------------------
	.section	.text._Z15naive_transposePfS_i,"ax",@progbits
	.align	128
        .global         _Z15naive_transposePfS_i
        .type           _Z15naive_transposePfS_i,@function
        .size           _Z15naive_transposePfS_i,(.L_x_3 - _Z15naive_transposePfS_i)
        .other          _Z15naive_transposePfS_i,@"STO_CUDA_ENTRY STV_DEFAULT"
_Z15naive_transposePfS_i:
.text._Z15naive_transposePfS_i:
[----:B------:R-:W-:Y:S01]  /*0000*/  LDC R1, c[0x0][0x37c] ;  /* 0x0000df00ff017b82 */ /* 0x000fe20000000800 */
[----:B------:R-:W0:Y:S07]  /*0010*/  S2R R5, SR_TID.X ;  /* 0x0000000000057919 */ /* 0x000e2e0000002100 */
[----:B------:R-:W0:Y:S01]  /*0020*/  LDC R0, c[0x0][0x360] ;  /* 0x0000d800ff007b82 */ /* 0x000e220000000800 */
[----:B------:R-:W1:Y:S01]  /*0030*/  LDCU UR8, c[0x0][0x390] ;  /* 0x00007200ff0877ac */ /* 0x000e620008000800 */
[----:B------:R-:W2:Y:S01]  /*0040*/  S2R R4, SR_TID.Y ;  /* 0x0000000000047919 */ /* 0x000ea20000002200 */
[----:B------:R-:W3:Y:S05]  /*0050*/  LDCU.64 UR4, c[0x0][0x358] ;  /* 0x00006b00ff0477ac */ /* 0x000eea0008000a00 */
[----:B------:R-:W0:Y:S08]  /*0060*/  S2UR UR6, SR_CTAID.X ;  /* 0x00000000000679c3 */ /* 0x000e300000002500 */
[----:B------:R-:W2:Y:S08]  /*0070*/  S2UR UR7, SR_CTAID.Y ;  /* 0x00000000000779c3 */ /* 0x000eb00000002600 */
[----:B------:R-:W2:Y:S08]  /*0080*/  LDC R7, c[0x0][0x364] ;  /* 0x0000d900ff077b82 */ /* 0x000eb00000000800 */
[----:B------:R-:W4:Y:S01]  /*0090*/  LDC.64 R2, c[0x0][0x380] ;  /* 0x0000e000ff027b82 */ /* 0x000f220000000a00 */
[----:B0-----:R-:W-:-:S02]  /*00a0*/  IMAD R0, R0, UR6, R5 ;  /* 0x0000000600007c24 */ /* 0x001fc4000f8e0205 */
[----:B--2---:R-:W-:-:S04]  /*00b0*/  IMAD R7, R7, UR7, R4 ;  /* 0x0000000707077c24 */ /* 0x004fc8000f8e0204 */
[----:B-1----:R-:W-:-:S04]  /*00c0*/  IMAD R5, R7, UR8, R0 ;  /* 0x0000000807057c24 */ /* 0x002fc8000f8e0200 */
[----:B----4-:R-:W-:Y:S02]  /*00d0*/  IMAD.WIDE R2, R5, 0x4, R2 ;  /* 0x0000000405027825 */ /* 0x010fe400078e0202 */
[----:B------:R-:W0:Y:S04]  /*00e0*/  LDC.64 R4, c[0x0][0x388] ;  /* 0x0000e200ff047b82 */ /* 0x000e280000000a00 */
[----:B---3--:R-:W2:Y:S01]  /*00f0*/  LDG.E R3, desc[UR4][R2.64] ;  /* 0x0000000402037981 */ /* 0x008ea2000c1e1900 */
[----:B------:R-:W-:-:S04]  /*0100*/  IMAD R7, R0, UR8, R7 ;  /* 0x0000000800077c24 */ /* 0x000fc8000f8e0207 */
[----:B0-----:R-:W-:-:S05]  /*0110*/  IMAD.WIDE R4, R7, 0x4, R4 ;  /* 0x0000000407047825 */ /* 0x001fca00078e0204 */
[----:B--2---:R-:W-:Y:S01]  /*0120*/  STG.E desc[UR4][R4.64], R3 ;  /* 0x0000000304007986 */ /* 0x004fe2000c101904 */
[----:B------:R-:W-:Y:S05]  /*0130*/  EXIT ;  /* 0x000000000000794d */ /* 0x000fea0003800000 */
.L_x_1:
        /* <DEDUP_REMOVED lines=12> */
.L_x_3:


//--------------------- .nv.shared.reserved.0     --------------------------
	.section	.nv.shared.reserved.0,"aw",@nobits
	.weak		__nv_reservedSMEM_offset_0_alias
	.size		__nv_reservedSMEM_offset_0_alias, 0, 64
	.other		__nv_reservedSMEM_offset_0_alias,@"STO_CUDA_RESERVED_SHARED STV_DEFAULT"
__nv_reservedSMEM_offset_0_alias:
	.zero		0
	.zero		64


//--------------------- .nv.global                --------------------------
	.section	.nv.global,"aw",@nobits
.nv.global:
	.type		_ZN34_INTERNAL_ed0a7a99_4_k_cu_e01024336thrust24THRUST_300001_SM_1000_NS3seqE,@object
	.size		_ZN34_INTERNAL_ed0a7a99_4_k_cu_e01024336thrust24THRUST_300001_SM_1000_NS3seqE,(_ZN34_INTERNAL_ed0a7a99_4_k_cu_e01024334cuda3std3__48in_placeE - _ZN34_INTERNAL_ed0a7a99_4_k_cu_e01024336thrust24THRUST_300001_SM_1000_NS3seqE)
_ZN34_INTERNAL_ed0a7a99_4_k_cu_e01024336thrust24THRUST_300001_SM_1000_NS3seqE:
	.zero		1
	.type		_ZN34_INTERNAL_ed0a7a99_4_k_cu_e01024334cuda3std3__48in_placeE,@object
	.size		_ZN34_INTERNAL_ed0a7a99_4_k_cu_e01024334cuda3std3__48in_placeE,(_ZN34_INTERNAL_ed0a7a99_4_k_cu_e01024334cuda3std6ranges3__45__cpo4sizeE - _ZN34_INTERNAL_ed0a7a99_4_k_cu_e01024334cuda3std3__48in_placeE)
_ZN34_INTERNAL_ed0a7a99_4_k_cu_e01024334cuda3std3__48in_placeE:
	.zero		1
	.type		_ZN34_INTERNAL_ed0a7a99_4_k_cu_e01024334cuda3std6ranges3__45__cpo4sizeE,@object
	.size		_ZN34_INTERNAL_ed0a7a99_4_k_cu_e01024334cuda3std6ranges3__45__cpo4sizeE,(_ZN34_INTERNAL_ed0a7a99_4_k_cu_e01024336thrust24THRUST_300001_SM_1000_NS12placeholders2_3E - _ZN34_INTERNAL_ed0a7a99_4_k_cu_e01024334cuda3std6ranges3__45__cpo4sizeE)
_ZN34_INTERNAL_ed0a7a99_4_k_cu_e01024334cuda3std6ranges3__45__cpo4sizeE:
	.zero		1
	.type		_ZN34_INTERNAL_ed0a7a99_4_k_cu_e01024336thrust24THRUST_300001_SM_1000_NS12placeholders2_3E,@object
	.size		_ZN34_INTERNAL_ed0a7a99_4_k_cu_e01024336thrust24THRUST_300001_SM_1000_NS12placeholders2_3E,(_ZN34_INTERNAL_ed0a7a99_4_k_cu_e01024334cuda3std3__45__cpo6cbeginE - _ZN34_INTERNAL_ed0a7a99_4_k_cu_e01024336thrust24THRUST_300001_SM_1000_NS12placeholders2_3E)
_ZN34_INTERNAL_ed0a7a99_4_k_cu_e01024336thrust24THRUST_300001_SM_1000_NS12placeholders2_3E:
	.zero		1
	.type		_ZN34_INTERNAL_ed0a7a99_4_k_cu_e01024334cuda3std3__45__cpo6cbeginE,@object
	.size		_ZN34_INTERNAL_ed0a7a99_4_k_cu_e01024334cuda3std3__45__cpo6cbeginE,(_ZN34_INTERNAL_ed0a7a99_4_k_cu_e01024334cuda3std6ranges3__45__cpo6cbeginE - _ZN34_INTERNAL_ed0a7a99_4_k_cu_e01024334cuda3std3__45__cpo6cbeginE)
_ZN34_INTERNAL_ed0a7a99_4_k_cu_e01024334cuda3std3__45__cpo6cbeginE:
	.zero		1
	.type		_ZN34_INTERNAL_ed0a7a99_4_k_cu_e01024334cuda3std6ranges3__45__cpo6cbeginE,@object
	.size		_ZN34_INTERNAL_ed0a7a99_4_k_cu_e01024334cuda3std6ranges3__45__cpo6cbeginE,(_ZN34_INTERNAL_ed0a7a99_4_k_cu_e01024336thrust24THRUST_300001_SM_1000_NS12placeholders2_7E - _ZN34_INTERNAL_ed0a7a99_4_k_cu_e01024334cuda3std6ranges3__45__cpo6cbeginE)
_ZN34_INTERNAL_ed0a7a99_4_k_cu_e01024334cuda3std6ranges3__45__cpo6cbeginE:
	.zero		1
	.type		_ZN34_INTERNAL_ed0a7a99_4_k_cu_e01024336thrust24THRUST_300001_SM_1000_NS12placeholders2_7E,@object
	.size		_ZN34_INTERNAL_ed0a7a99_4_k_cu_e01024336thrust24THRUST_300001_SM_1000_NS12placeholders2_7E,(_ZN34_INTERNAL_ed0a7a99_4_k_cu_e01024334cuda3std3__45__cpo7crbeginE - _ZN34_INTERNAL_ed0a7a99_4_k_cu_e01024336thrust24THRUST_300001_SM_1000_NS12placeholders2_7E)
_ZN34_INTERNAL_ed0a7a99_4_k_cu_e01024336thrust24THRUST_300001_SM_1000_NS12placeholders2_7E:
	.zero		1
	.type		_ZN34_INTERNAL_ed0a7a99_4_k_cu_e01024334cuda3std3__45__cpo7crbeginE,@object
	.size		_ZN34_INTERNAL_ed0a7a99_4_k_cu_e01024334cuda3std3__45__cpo7crbeginE,(_ZN34_INTERNAL_ed0a7a99_4_k_cu_e01024334cuda3std6ranges3__45__cpo4nextE - _ZN34_INTERNAL_ed0a7a99_4_k_cu_e01024334cuda3std3__45__cpo7crbeginE)
_ZN34_INTERNAL_ed0a7a99_4_k_cu_e01024334cuda3std3__45__cpo7crbeginE:
	.zero		1
	.type		_ZN34_INTERNAL_ed0a7a99_4_k_cu_e01024334cuda3std6ranges3__45__cpo4nextE,@object
	.size		_ZN34_INTERNAL_ed0a7a99_4_k_cu_e01024334cuda3std6ranges3__45__cpo4nextE,(_ZN34_INTERNAL_ed0a7a99_4_k_cu_e01024334cuda3std6ranges3__45__cpo4swapE - _ZN34_INTERNAL_ed0a7a99_4_k_cu_e01024334cuda3std6ranges3__45__cpo4nextE)
_ZN34_INTERNAL_ed0a7a99_4_k_cu_e01024334cuda3std6ranges3__45__cpo4nextE:
	.zero		1
	.type		_ZN34_INTERNAL_ed0a7a99_4_k_cu_e01024334cuda3std6ranges3__45__cpo4swapE,@object
	.size		_ZN34_INTERNAL_ed0a7a99_4_k_cu_e01024334cuda3std6ranges3__45__cpo4swapE,(_ZN34_INTERNAL_ed0a7a99_4_k_cu_e01024336thrust24THRUST_300001_SM_1000_NS8cuda_cub10par_nosyncE - _ZN34_INTERNAL_ed0a7a99_4_k_cu_e01024334cuda3std6ranges3__45__cpo4swapE)
_ZN34_INTERNAL_ed0a7a99_4_k_cu_e01024334cuda3std6ranges3__45__cpo4swapE:
	.zero		1
	.type		_ZN34_INTERNAL_ed0a7a99_4_k_cu_e01024336thrust24THRUST_300001_SM_1000_NS8cuda_cub10par_nosyncE,@object
	.size		_ZN34_INTERNAL_ed0a7a99_4_k_cu_e01024336thrust24THRUST_300001_SM_1000_NS8cuda_cub10par_nosyncE,(_ZN34_INTERNAL_ed0a7a99_4_k_cu_e01024336thrust24THRUST_300001_SM_1000_NS12placeholders2_9E - _ZN34_INTERNAL_ed0a7a99_4_k_cu_e01024336thrust24THRUST_300001_SM_1000_NS8cuda_cub10par_nosyncE)
_ZN34_INTERNAL_ed0a7a99_4_k_cu_e01024336thrust24THRUST_300001_SM_1000_NS8cuda_cub10par_nosyncE:
	.zero		1
	.type		_ZN34_INTERNAL_ed0a7a99_4_k_cu_e01024336thrust24THRUST_300001_SM_1000_NS12placeholders2_9E,@object
	.size		_ZN34_INTERNAL_ed0a7a99_4_k_cu_e01024336thrust24THRUST_300001_SM_1000_NS12placeholders2_9E,(_ZN34_INTERNAL_ed0a7a99_4_k_cu_e01024334cuda3std3__436_GLOBAL__N__ed0a7a99_4_k_cu_e01024336ignoreE - _ZN34_INTERNAL_ed0a7a99_4_k_cu_e01024336thrust24THRUST_300001_SM_1000_NS12placeholders2_9E)
_ZN34_INTERNAL_ed0a7a99_4_k_cu_e01024336thrust24THRUST_300001_SM_1000_NS12placeholders2_9E:
	.zero		1
	.type		_ZN34_INTERNAL_ed0a7a99_4_k_cu_e01024334cuda3std3__436_GLOBAL__N__ed0a7a99_4_k_cu_e01024336ignoreE,@object
	.size		_ZN34_INTERNAL_ed0a7a99_4_k_cu_e01024334cuda3std3__436_GLOBAL__N__ed0a7a99_4_k_cu_e01024336ignoreE,(_ZN34_INTERNAL_ed0a7a99_4_k_cu_e01024334cuda3std6ranges3__45__cpo4dataE - _ZN34_INTERNAL_ed0a7a99_4_k_cu_e01024334cuda3std3__436_GLOBAL__N__ed0a7a99_4_k_cu_e01024336ignoreE)
_ZN34_INTERNAL_ed0a7a99_4_k_cu_e01024334cuda3std3__436_GLOBAL__N__ed0a7a99_4_k_cu_e01024336ignoreE:
	.zero		1
	.type		_ZN34_INTERNAL_ed0a7a99_4_k_cu_e01024334cuda3std6ranges3__45__cpo4dataE,@object
	.size		_ZN34_INTERNAL_ed0a7a99_4_k_cu_e01024334cuda3std6ranges3__45__cpo4dataE,(_ZN34_INTERNAL_ed0a7a99_4_k_cu_e01024336thrust24THRUST_300001_SM_1000_NS12placeholders2_1E - _ZN34_INTERNAL_ed0a7a99_4_k_cu_e01024334cuda3std6ranges3__45__cpo4dataE)
_ZN34_INTERNAL_ed0a7a99_4_k_cu_e01024334cuda3std6ranges3__45__cpo4dataE:
	.zero		1
	.type		_ZN34_INTERNAL_ed0a7a99_4_k_cu_e01024336thrust24THRUST_300001_SM_1000_NS12placeholders2_1E,@object
	.size		_ZN34_INTERNAL_ed0a7a99_4_k_cu_e01024336thrust24THRUST_300001_SM_1000_NS12placeholders2_1E,(_ZN34_INTERNAL_ed0a7a99_4_k_cu_e01024334cuda3std3__45__cpo5beginE - _ZN34_INTERNAL_ed0a7a99_4_k_cu_e01024336thrust24THRUST_300001_SM_1000_NS12placeholders2_1E)
_ZN34_INTERNAL_ed0a7a99_4_k_cu_e01024336thrust24THRUST_300001_SM_1000_NS12placeholders2_1E:
	.zero		1
	.type		_ZN34_INTERNAL_ed0a7a99_4_k_cu_e01024334cuda3std3__45__cpo5beginE,@object
	.size		_ZN34_INTERNAL_ed0a7a99_4_k_cu_e01024334cuda3std3__45__cpo5beginE,(_ZN34_INTERNAL_ed0a7a99_4_k_cu_e01024334cuda3std6ranges3__45__cpo5beginE - _ZN34_INTERNAL_ed0a7a99_4_k_cu_e01024334cuda3std3__45__cpo5beginE)
_ZN34_INTERNAL_ed0a7a99_4_k_cu_e01024334cuda3std3__45__cpo5beginE:
	.zero		1
	.type		_ZN34_INTERNAL_ed0a7a99_4_k_cu_e01024334cuda3std6ranges3__45__cpo5beginE,@object
	.size		_ZN34_INTERNAL_ed0a7a99_4_k_cu_e01024334cuda3std6ranges3__45__cpo5beginE,(_ZN34_INTERNAL_ed0a7a99_4_k_cu_e01024336thrust24THRUST_300001_SM_1000_NS12placeholders2_5E - _ZN34_INTERNAL_ed0a7a99_4_k_cu_e01024334cuda3std6ranges3__45__cpo5beginE)
_ZN34_INTERNAL_ed0a7a99_4_k_cu_e01024334cuda3std6ranges3__45__cpo5beginE:
	.zero		1
	.type		_ZN34_INTERNAL_ed0a7a99_4_k_cu_e01024336thrust24THRUST_300001_SM_1000_NS12placeholders2_5E,@object
	.size		_ZN34_INTERNAL_ed0a7a99_4_k_cu_e01024336thrust24THRUST_300001_SM_1000_NS12placeholders2_5E,(_ZN34_INTERNAL_ed0a7a99_4_k_cu_e01024334cuda3std3__45__cpo6rbeginE - _ZN34_INTERNAL_ed0a7a99_4_k_cu_e01024336thrust24THRUST_300001_SM_1000_NS12placeholders2_5E)
_ZN34_INTERNAL_ed0a7a99_4_k_cu_e01024336thrust24THRUST_300001_SM_1000_NS12placeholders2_5E:
	.zero		1
	.type		_ZN34_INTERNAL_ed0a7a99_4_k_cu_e01024334cuda3std3__45__cpo6rbeginE,@object
	.size		_ZN34_INTERNAL_ed0a7a99_4_k_cu_e01024334cuda3std3__45__cpo6rbeginE,(_ZN34_INTERNAL_ed0a7a99_4_k_cu_e01024334cuda3std6ranges3__45__cpo7advanceE - _ZN34_INTERNAL_ed0a7a99_4_k_cu_e01024334cuda3std3__45__cpo6rbeginE)
_ZN34_INTERNAL_ed0a7a99_4_k_cu_e01024334cuda3std3__45__cpo6rbeginE:
	.zero		1
	.type		_ZN34_INTERNAL_ed0a7a99_4_k_cu_e01024334cuda3std6ranges3__45__cpo7advanceE,@object
	.size		_ZN34_INTERNAL_ed0a7a99_4_k_cu_e01024334cuda3std6ranges3__45__cpo7advanceE,(_ZN34_INTERNAL_ed0a7a99_4_k_cu_e01024334cuda3std3__47nulloptE - _ZN34_INTERNAL_ed0a7a99_4_k_cu_e01024334cuda3std6ranges3__45__cpo7advanceE)
_ZN34_INTERNAL_ed0a7a99_4_k_cu_e01024334cuda3std6ranges3__45__cpo7advanceE:
	.zero		1
	.type		_ZN34_INTERNAL_ed0a7a99_4_k_cu_e01024334cuda3std3__47nulloptE,@object
	.size		_ZN34_INTERNAL_ed0a7a99_4_k_cu_e01024334cuda3std3__47nulloptE,(_ZN34_INTERNAL_ed0a7a99_4_k_cu_e01024334cuda3std6ranges3__45__cpo8distanceE - _ZN34_INTERNAL_ed0a7a99_4_k_cu_e01024334cuda3std3__47nulloptE)
_ZN34_INTERNAL_ed0a7a99_4_k_cu_e01024334cuda3std3__47nulloptE:
	.zero		1
	.type		_ZN34_INTERNAL_ed0a7a99_4_k_cu_e01024334cuda3std6ranges3__45__cpo8distanceE,@object
	.size		_ZN34_INTERNAL_ed0a7a99_4_k_cu_e01024334cuda3std6ranges3__45__cpo8distanceE,(_ZN34_INTERNAL_ed0a7a99_4_k_cu_e01024336thrust24THRUST_300001_SM_1000_NS12placeholders3_10E - _ZN34_INTERNAL_ed0a7a99_4_k_cu_e01024334cuda3std6ranges3__45__cpo8distanceE)
_ZN34_INTERNAL_ed0a7a99_4_k_cu_e01024334cuda3std6ranges3__45__cpo8distanceE:
	.zero		1
	.type		_ZN34_INTERNAL_ed0a7a99_4_k_cu_e01024336thrust24THRUST_300001_SM_1000_NS12placeholders3_10E,@object
	.size		_ZN34_INTERNAL_ed0a7a99_4_k_cu_e01024336thrust24THRUST_300001_SM_1000_NS12placeholders3_10E,(_ZN34_INTERNAL_ed0a7a99_4_k_cu_e01024334cuda3std3__419piecewise_constructE - _ZN34_INTERNAL_ed0a7a99_4_k_cu_e01024336thrust24THRUST_300001_SM_1000_NS12placeholders3_10E)
_ZN34_INTERNAL_ed0a7a99_4_k_cu_e01024336thrust24THRUST_300001_SM_1000_NS12placeholders3_10E:
	.zero		1
	.type		_ZN34_INTERNAL_ed0a7a99_4_k_cu_e01024334cuda3std3__419piecewise_constructE,@object
	.size		_ZN34_INTERNAL_ed0a7a99_4_k_cu_e01024334cuda3std3__419piecewise_constructE,(_ZN34_INTERNAL_ed0a7a99_4_k_cu_e01024334cuda3std6ranges3__45__cpo5cdataE - _ZN34_INTERNAL_ed0a7a99_4_k_cu_e01024334cuda3std3__419piecewise_constructE)
_ZN34_INTERNAL_ed0a7a99_4_k_cu_e01024334cuda3std3__419piecewise_constructE:
	.zero		1
	.type		_ZN34_INTERNAL_ed0a7a99_4_k_cu_e01024334cuda3std6ranges3__45__cpo5cdataE,@object
	.size		_ZN34_INTERNAL_ed0a7a99_4_k_cu_e01024334cuda3std6ranges3__45__cpo5cdataE,(_ZN34_INTERNAL_ed0a7a99_4_k_cu_e01024336thrust24THRUST_300001_SM_1000_NS12placeholders2_2E - _ZN34_INTERNAL_ed0a7a99_4_k_cu_e01024334cuda3std6ranges3__45__cpo5cdataE)
_ZN34_INTERNAL_ed0a7a99_4_k_cu_e01024334cuda3std6ranges3__45__cpo5cdataE:
	.zero		1
	.type		_ZN34_INTERNAL_ed0a7a99_4_k_cu_e01024336thrust24THRUST_300001_SM_1000_NS12placeholders2_2E,@object
	.size		_ZN34_INTERNAL_ed0a7a99_4_k_cu_e01024336thrust24THRUST_300001_SM_1000_NS12placeholders2_2E,(_ZN34_INTERNAL_ed0a7a99_4_k_cu_e01024334cuda3std3__45__cpo3endE - _ZN34_INTERNAL_ed0a7a99_4_k_cu_e01024336thrust24THRUST_300001_SM_1000_NS12placeholders2_2E)
_ZN34_INTERNAL_ed0a7a99_4_k_cu_e01024336thrust24THRUST_300001_SM_1000_NS12placeholders2_2E:
	.zero		1
	.type		_ZN34_INTERNAL_ed0a7a99_4_k_cu_e01024334cuda3std3__45__cpo3endE,@object
	.size		_ZN34_INTERNAL_ed0a7a99_4_k_cu_e01024334cuda3std3__45__cpo3endE,(_ZN34_INTERNAL_ed0a7a99_4_k_cu_e01024334cuda3std6ranges3__45__cpo3endE - _ZN34_INTERNAL_ed0a7a99_4_k_cu_e01024334cuda3std3__45__cpo3endE)
_ZN34_INTERNAL_ed0a7a99_4_k_cu_e01024334cuda3std3__45__cpo3endE:
	.zero		1
	.type		_ZN34_INTERNAL_ed0a7a99_4_k_cu_e01024334cuda3std6ranges3__45__cpo3endE,@object
	.size		_ZN34_INTERNAL_ed0a7a99_4_k_cu_e01024334cuda3std6ranges3__45__cpo3endE,(_ZN34_INTERNAL_ed0a7a99_4_k_cu_e01024336thrust24THRUST_300001_SM_1000_NS12placeholders2_6E - _ZN34_INTERNAL_ed0a7a99_4_k_cu_e01024334cuda3std6ranges3__45__cpo3endE)
_ZN34_INTERNAL_ed0a7a99_4_k_cu_e01024334cuda3std6ranges3__45__cpo3endE:
	.zero		1
	.type		_ZN34_INTERNAL_ed0a7a99_4_k_cu_e01024336thrust24THRUST_300001_SM_1000_NS12placeholders2_6E,@object
	.size		_ZN34_INTERNAL_ed0a7a99_4_k_cu_e01024336thrust24THRUST_300001_SM_1000_NS12placeholders2_6E,(_ZN34_INTERNAL_ed0a7a99_4_k_cu_e01024334cuda3std3__45__cpo4rendE - _ZN34_INTERNAL_ed0a7a99_4_k_cu_e01024336thrust24THRUST_300001_SM_1000_NS12placeholders2_6E)
_ZN34_INTERNAL_ed0a7a99_4_k_cu_e01024336thrust24THRUST_300001_SM_1000_NS12placeholders2_6E:
	.zero		1
	.type		_ZN34_INTERNAL_ed0a7a99_4_k_cu_e01024334cuda3std3__45__cpo4rendE,@object
	.size		_ZN34_INTERNAL_ed0a7a99_4_k_cu_e01024334cuda3std3__45__cpo4rendE,(_ZN34_INTERNAL_ed0a7a99_4_k_cu_e01024334cuda3std6ranges3__45__cpo9iter_swapE - _ZN34_INTERNAL_ed0a7a99_4_k_cu_e01024334cuda3std3__45__cpo4rendE)
_ZN34_INTERNAL_ed0a7a99_4_k_cu_e01024334cuda3std3__45__cpo4rendE:
	.zero		1
	.type		_ZN34_INTERNAL_ed0a7a99_4_k_cu_e01024334cuda3std6ranges3__45__cpo9iter_swapE,@object
	.size		_ZN34_INTERNAL_ed0a7a99_4_k_cu_e01024334cuda3std6ranges3__45__cpo9iter_swapE,(_ZN34_INTERNAL_ed0a7a99_4_k_cu_e01024334cuda3std3__48unexpectE - _ZN34_INTERNAL_ed0a7a99_4_k_cu_e01024334cuda3std6ranges3__45__cpo9iter_swapE)
_ZN34_INTERNAL_ed0a7a99_4_k_cu_e01024334cuda3std6ranges3__45__cpo9iter_swapE:
	.zero		1
	.type		_ZN34_INTERNAL_ed0a7a99_4_k_cu_e01024334cuda3std3__48unexpectE,@object
	.size		_ZN34_INTERNAL_ed0a7a99_4_k_cu_e01024334cuda3std3__48unexpectE,(_ZN34_INTERNAL_ed0a7a99_4_k_cu_e01024336thrust24THRUST_300001_SM_1000_NS8cuda_cub3parE - _ZN34_INTERNAL_ed0a7a99_4_k_cu_e01024334cuda3std3__48unexpectE)
_ZN34_INTERNAL_ed0a7a99_4_k_cu_e01024334cuda3std3__48unexpectE:
	.zero		1
	.type		_ZN34_INTERNAL_ed0a7a99_4_k_cu_e01024336thrust24THRUST_300001_SM_1000_NS8cuda_cub3parE,@object
	.size		_ZN34_INTERNAL_ed0a7a99_4_k_cu_e01024336thrust24THRUST_300001_SM_1000_NS8cuda_cub3parE,(_ZN34_INTERNAL_ed0a7a99_4_k_cu_e01024336thrust24THRUST_300001_SM_1000_NS12placeholders2_4E - _ZN34_INTERNAL_ed0a7a99_4_k_cu_e01024336thrust24THRUST_300001_SM_1000_NS8cuda_cub3parE)
_ZN34_INTERNAL_ed0a7a99_4_k_cu_e01024336thrust24THRUST_300001_SM_1000_NS8cuda_cub3parE:
	.zero		1
	.type		_ZN34_INTERNAL_ed0a7a99_4_k_cu_e01024336thrust24THRUST_300001_SM_1000_NS12placeholders2_4E,@object
	.size		_ZN34_INTERNAL_ed0a7a99_4_k_cu_e01024336thrust24THRUST_300001_SM_1000_NS12placeholders2_4E,(_ZN34_INTERNAL_ed0a7a99_4_k_cu_e01024334cuda3std3__45__cpo4cendE - _ZN34_INTERNAL_ed0a7a99_4_k_cu_e01024336thrust24THRUST_300001_SM_1000_NS12placeholders2_4E)
_ZN34_INTERNAL_ed0a7a99_4_k_cu_e01024336thrust24THRUST_300001_SM_1000_NS12placeholders2_4E:
	.zero		1
	.type		_ZN34_INTERNAL_ed0a7a99_4_k_cu_e01024334cuda3std3__45__cpo4cendE,@object
	.size		_ZN34_INTERNAL_ed0a7a99_4_k_cu_e01024334cuda3std3__45__cpo4cendE,(_ZN34_INTERNAL_ed0a7a99_4_k_cu_e01024334cuda3std6ranges3__45__cpo4cendE - _ZN34_INTERNAL_ed0a7a99_4_k_cu_e01024334cuda3std3__45__cpo4cendE)
_ZN34_INTERNAL_ed0a7a99_4_k_cu_e01024334cuda3std3__45__cpo4cendE:
	.zero		1
	.type		_ZN34_INTERNAL_ed0a7a99_4_k_cu_e01024334cuda3std6ranges3__45__cpo4cendE,@object
	.size		_ZN34_INTERNAL_ed0a7a99_4_k_cu_e01024334cuda3std6ranges3__45__cpo4cendE,(_ZN34_INTERNAL_ed0a7a99_4_k_cu_e01024334cuda3std3__420unreachable_sentinelE - _ZN34_INTERNAL_ed0a7a99_4_k_cu_e01024334cuda3std6ranges3__45__cpo4cendE)
_ZN34_INTERNAL_ed0a7a99_4_k_cu_e01024334cuda3std6ranges3__45__cpo4cendE:
	.zero		1
	.type		_ZN34_INTERNAL_ed0a7a99_4_k_cu_e01024334cuda3std3__420unreachable_sentinelE,@object
	.size		_ZN34_INTERNAL_ed0a7a99_4_k_cu_e01024334cuda3std3__420unreachable_sentinelE,(_ZN34_INTERNAL_ed0a7a99_4_k_cu_e01024334cuda3std6ranges3__45__cpo5ssizeE - _ZN34_INTERNAL_ed0a7a99_4_k_cu_e01024334cuda3std3__420unreachable_sentinelE)
_ZN34_INTERNAL_ed0a7a99_4_k_cu_e01024334cuda3std3__420unreachable_sentinelE:
	.zero		1
	.type		_ZN34_INTERNAL_ed0a7a99_4_k_cu_e01024334cuda3std6ranges3__45__cpo5ssizeE,@object
	.size		_ZN34_INTERNAL_ed0a7a99_4_k_cu_e01024334cuda3std6ranges3__45__cpo5ssizeE,(_ZN34_INTERNAL_ed0a7a99_4_k_cu_e01024336thrust24THRUST_300001_SM_1000_NS12placeholders2_8E - _ZN34_INTERNAL_ed0a7a99_4_k_cu_e01024334cuda3std6ranges3__45__cpo5ssizeE)
_ZN34_INTERNAL_ed0a7a99_4_k_cu_e01024334cuda3std6ranges3__45__cpo5ssizeE:
	.zero		1
	.type		_ZN34_INTERNAL_ed0a7a99_4_k_cu_e01024336thrust24THRUST_300001_SM_1000_NS12placeholders2_8E,@object
	.size		_ZN34_INTERNAL_ed0a7a99_4_k_cu_e01024336thrust24THRUST_300001_SM_1000_NS12placeholders2_8E,(_ZN34_INTERNAL_ed0a7a99_4_k_cu_e01024334cuda3std3__45__cpo5crendE - _ZN34_INTERNAL_ed0a7a99_4_k_cu_e01024336thrust24THRUST_300001_SM_1000_NS12placeholders2_8E)
_ZN34_INTERNAL_ed0a7a99_4_k_cu_e01024336thrust24THRUST_300001_SM_1000_NS12placeholders2_8E:
	.zero		1
	.type		_ZN34_INTERNAL_ed0a7a99_4_k_cu_e01024334cuda3std3__45__cpo5crendE,@object
	.size		_ZN34_INTERNAL_ed0a7a99_4_k_cu_e01024334cuda3std3__45__cpo5crendE,(_ZN34_INTERNAL_ed0a7a99_4_k_cu_e01024334cuda3std6ranges3__45__cpo4prevE - _ZN34_INTERNAL_ed0a7a99_4_k_cu_e01024334cuda3std3__45__cpo5crendE)
_ZN34_INTERNAL_ed0a7a99_4_k_cu_e01024334cuda3std3__45__cpo5crendE:
	.zero		1
	.type		_ZN34_INTERNAL_ed0a7a99_4_k_cu_e01024334cuda3std6ranges3__45__cpo4prevE,@object
	.size		_ZN34_INTERNAL_ed0a7a99_4_k_cu_e01024334cuda3std6ranges3__45__cpo4prevE,(_ZN34_INTERNAL_ed0a7a99_4_k_cu_e01024334cuda3std6ranges3__45__cpo9iter_moveE - _ZN34_INTERNAL_ed0a7a99_4_k_cu_e01024334cuda3std6ranges3__45__cpo4prevE)
_ZN34_INTERNAL_ed0a7a99_4_k_cu_e01024334cuda3std6ranges3__45__cpo4prevE:
	.zero		1
	.type		_ZN34_INTERNAL_ed0a7a99_4_k_cu_e01024334cuda3std6ranges3__45__cpo9iter_moveE,@object
	.size		_ZN34_INTERNAL_ed0a7a99_4_k_cu_e01024334cuda3std6ranges3__45__cpo9iter_moveE,(_ZN34_INTERNAL_ed0a7a99_4_k_cu_e01024336thrust24THRUST_300001_SM_1000_NS6system6detail10sequential3seqE - _ZN34_INTERNAL_ed0a7a99_4_k_cu_e01024334cuda3std6ranges3__45__cpo9iter_moveE)
_ZN34_INTERNAL_ed0a7a99_4_k_cu_e01024334cuda3std6ranges3__45__cpo9iter_moveE:
	.zero		1
	.type		_ZN34_INTERNAL_ed0a7a99_4_k_cu_e01024336thrust24THRUST_300001_SM_1000_NS6system6detail10sequential3seqE,@object
	.size		_ZN34_INTERNAL_ed0a7a99_4_k_cu_e01024336thrust24THRUST_300001_SM_1000_NS6system6detail10sequential3seqE,(.L_31 - _ZN34_INTERNAL_ed0a7a99_4_k_cu_e01024336thrust24THRUST_300001_SM_1000_NS6system6detail10sequential3seqE)
_ZN34_INTERNAL_ed0a7a99_4_k_cu_e01024336thrust24THRUST_300001_SM_1000_NS6system6detail10sequential3seqE:
	.zero		1
.L_31:


//--------------------- .nv.constant0._ZN3cub18CUB_300001_SM_10006detail11EmptyKernelIvEEvv --------------------------
	.section	.nv.constant0._ZN3cub18CUB_300001_SM_10006detail11EmptyKernelIvEEvv,"a",@progbits
	.sectionflags	@""
	.align	4
.nv.constant0._ZN3cub18CUB_300001_SM_10006detail11EmptyKernelIvEEvv:
	.zero		896


//--------------------- .nv.constant0._Z15naive_transposePfS_i --------------------------
	.section	.nv.constant0._Z15naive_transposePfS_i,"a",@progbits
	.sectionflags	@""
	.align	4
.nv.constant0._Z15naive_transposePfS_i:
	.zero		916


//--------------------- SYMBOLS --------------------------

	.type		.nv.reservedSmem.offset0,@object
	.size		.nv.reservedSmem.offset0,0x4
